//
// Generated by NVIDIA NVVM Compiler
//
// Compiler Build ID: CL-36424714
// Cuda compilation tools, release 13.0, V13.0.88
// Based on NVVM 20.0.0
//

.version 9.0
.target sm_100
.address_size 64

	// .globl	_Z4lifePKbPb

.visible .entry _Z4lifePKbPb(
	.param .u64 .ptr .align 1 _Z4lifePKbPb_param_0,
	.param .u64 .ptr .align 1 _Z4lifePKbPb_param_1
)
{
	.reg .pred 	%p<17>;
	.reg .b16 	%rs<3>;
	.reg .b32 	%r<64>;
	.reg .b64 	%rd<24>;

	ld.param.u64 	%rd3, [_Z4lifePKbPb_param_0];
	ld.param.u64 	%rd2, [_Z4lifePKbPb_param_1];
	cvta.to.global.u64 	%rd1, %rd3;
	mov.u32 	%r25, %ctaid.x;
	shl.b32 	%r26, %r25, 5;
	mov.u32 	%r27, %tid.x;
	add.s32 	%r1, %r26, %r27;
	mov.u32 	%r28, %ctaid.y;
	shl.b32 	%r29, %r28, 5;
	mov.u32 	%r30, %tid.y;
	add.s32 	%r31, %r29, %r30;
	add.s32 	%r3, %r31, -1;
	shl.b32 	%r4, %r3, 10;
	add.s32 	%r5, %r1, -1;
	max.u32 	%r32, %r5, %r3;
	setp.gt.u32 	%p1, %r32, 1023;
	mov.b32 	%r57, 0;
	@%p1 bra 	$L__BB0_2;
	add.s32 	%r33, %r4, %r5;
	cvt.u64.u32 	%rd4, %r33;
	add.s64 	%rd5, %rd1, %rd4;
	ld.global.s8 	%r57, [%rd5];
$L__BB0_2:
	max.u32 	%r34, %r1, %r3;
	setp.gt.u32 	%p2, %r34, 1023;
	@%p2 bra 	$L__BB0_4;
	add.s32 	%r35, %r4, %r1;
	cvt.u64.u32 	%rd6, %r35;
	add.s64 	%rd7, %rd1, %rd6;
	ld.global.s8 	%r36, [%rd7];
	add.s32 	%r57, %r57, %r36;
$L__BB0_4:
	add.s32 	%r10, %r1, 1;
	max.u32 	%r37, %r10, %r3;
	setp.gt.u32 	%p3, %r37, 1023;
	@%p3 bra 	$L__BB0_6;
	add.s32 	%r38, %r4, %r10;
	cvt.u64.u32 	%rd8, %r38;
	add.s64 	%rd9, %rd1, %rd8;
	ld.global.s8 	%r39, [%rd9];
	add.s32 	%r57, %r57, %r39;
$L__BB0_6:
	shl.b32 	%r13, %r31, 10;
	max.u32 	%r40, %r5, %r31;
	setp.gt.u32 	%p4, %r40, 1023;
	@%p4 bra 	$L__BB0_8;
	add.s32 	%r41, %r13, %r5;
	cvt.u64.u32 	%rd10, %r41;
	add.s64 	%rd11, %rd1, %rd10;
	ld.global.s8 	%r42, [%rd11];
	add.s32 	%r57, %r57, %r42;
$L__BB0_8:
	max.u32 	%r43, %r10, %r31;
	setp.gt.u32 	%p5, %r43, 1023;
	@%p5 bra 	$L__BB0_10;
	add.s32 	%r44, %r13, %r10;
	cvt.u64.u32 	%rd12, %r44;
	add.s64 	%rd13, %rd1, %rd12;
	ld.global.s8 	%r45, [%rd13];
	add.s32 	%r57, %r57, %r45;
$L__BB0_10:
	setp.gt.u32 	%p6, %r5, 1023;
	setp.gt.u32 	%p7, %r31, 1022;
	or.pred  	%p8, %p6, %p7;
	@%p8 bra 	$L__BB0_12;
	add.s32 	%r46, %r13, %r5;
	cvt.u64.u32 	%rd14, %r46;
	add.s64 	%rd15, %rd1, %rd14;
	ld.global.s8 	%r47, [%rd15+1024];
	add.s32 	%r57, %r57, %r47;
$L__BB0_12:
	setp.gt.u32 	%p9, %r31, 1022;
	setp.gt.u32 	%p10, %r1, 1023;
	or.pred  	%p11, %p10, %p9;
	@%p11 bra 	$L__BB0_14;
	add.s32 	%r48, %r13, %r1;
	cvt.u64.u32 	%rd16, %r48;
	add.s64 	%rd17, %rd1, %rd16;
	ld.global.s8 	%r49, [%rd17+1024];
	add.s32 	%r57, %r57, %r49;
$L__BB0_14:
	setp.gt.u32 	%p12, %r31, 1022;
	setp.gt.u32 	%p13, %r10, 1023;
	or.pred  	%p14, %p13, %p12;
	@%p14 bra 	$L__BB0_16;
	add.s32 	%r50, %r13, %r10;
	cvt.u64.u32 	%rd18, %r50;
	add.s64 	%rd19, %rd1, %rd18;
	ld.global.s8 	%r51, [%rd19+1024];
	add.s32 	%r57, %r57, %r51;
$L__BB0_16:
	add.s32 	%r52, %r13, %r1;
	cvt.u64.u32 	%rd20, %r52;
	add.s64 	%rd21, %rd1, %rd20;
	ld.global.u8 	%rs1, [%rd21];
	setp.eq.s16 	%p15, %rs1, 0;
	and.b32  	%r53, %r57, -2;
	selp.b32 	%r54, %r57, %r53, %p15;
	selp.b32 	%r55, 3, 2, %p15;
	cvta.to.global.u64 	%rd22, %rd2;
	setp.eq.s32 	%p16, %r54, %r55;
	selp.u16 	%rs2, 1, 0, %p16;
	add.s64 	%rd23, %rd22, %rd20;
	st.global.u8 	[%rd23], %rs2;
	ret;

}


// ===== COMPILED SASS (sm_100) =====

	.target	sm_100

	.elftype	@"ET_EXEC"


//--------------------- .note.nv.tkinfo           --------------------------
	.section	.note.nv.tkinfo,"",@"SHT_NOTE"
	.sectionflags	@"SHF_NOTE_NV_TKINFO"
	.tkinfo
        /*0018*/ 	.word	0x00000002
        /*0030*/ 	.string	""
        /*0030*/ 	.string	"ptxas"
        /*0030*/ 	.string	"Cuda compilation tools, release 13.0, V13.0.88"
        /*0030*/ 	.string	"Build cuda_13.0.r13.0/compiler.36424714_0"
        /*0030*/ 	.string	"-arch sm_100 -m 64 "



//--------------------- .note.nv.cuinfo           --------------------------
	.section	.note.nv.cuinfo,"",@"SHT_NOTE"
	.sectionflags	@"SHF_NOTE_NV_CUINFO"
        /*0018*/ 	.short	0x0002
        /*001a*/ 	.short	0x0064
        /*001c*/ 	.short	0x0082
	.zero		2


//--------------------- .nv.info                  --------------------------
	.section	.nv.info,"",@"SHT_CUDA_INFO"
	.align	4


	//----- nvinfo : EIATTR_REGCOUNT
	.align		4
        /*0000*/ 	.byte	0x04, 0x2f
        /*0002*/ 	.short	(.L_1 - .L_0)
	.align		4
.L_0:
        /*0004*/ 	.word	index@(_Z4lifePKbPb)
        /*0008*/ 	.word	0x00000018


	//----- nvinfo : EIATTR_FRAME_SIZE
	.align		4
.L_1:
        /*000c*/ 	.byte	0x04, 0x11
        /*000e*/ 	.short	(.L_3 - .L_2)
	.align		4
.L_2:
        /*0010*/ 	.word	index@(_Z4lifePKbPb)
        /*0014*/ 	.word	0x00000000


	//----- nvinfo : EIATTR_MIN_STACK_SIZE
	.align		4
.L_3:
        /*0018*/ 	.byte	0x04, 0x12
        /*001a*/ 	.short	(.L_5 - .L_4)
	.align		4
.L_4:
        /*001c*/ 	.word	index@(_Z4lifePKbPb)
        /*0020*/ 	.word	0x00000000
.L_5:


//--------------------- .nv.compat                --------------------------
	.section	.nv.compat,"",@"SHT_CUDA_COMPAT_INFO"
	.align	4
        /*0000*/ 	.byte	0x02, 0x09, 0x00, 0x00, 0x02, 0x02, 0x01, 0x00, 0x02, 0x05, 0x05, 0x00, 0x03, 0x07, 0x01, 0x01
        /*0010*/ 	.byte	0x02, 0x03, 0x00, 0x00, 0x02, 0x06, 0x01, 0x00, 0x04, 0x0b, 0x08, 0x00, 0x09, 0x00, 0x00, 0x00
        /*0020*/ 	.byte	0x00, 0x00, 0x00, 0x00


//--------------------- .nv.info._Z4lifePKbPb     --------------------------
	.section	.nv.info._Z4lifePKbPb,"",@"SHT_CUDA_INFO"
	.sectionflags	@""
	.align	4


	//----- nvinfo : EIATTR_CUDA_API_VERSION
	.align		4
        /*0000*/ 	.byte	0x04, 0x37
        /*0002*/ 	.short	(.L_7 - .L_6)
.L_6:
        /*0004*/ 	.word	0x00000082


	//----- nvinfo : EIATTR_KPARAM_INFO
	.align		4
.L_7:
        /*0008*/ 	.byte	0x04, 0x17
        /*000a*/ 	.short	(.L_9 - .L_8)
.L_8:
        /*000c*/ 	.word	0x00000000
        /*0010*/ 	.short	0x0001
        /*0012*/ 	.short	0x0008
        /*0014*/ 	.byte	0x00, 0xf5, 0x21, 0x00


	//----- nvinfo : EIATTR_KPARAM_INFO
	.align		4
.L_9:
        /*0018*/ 	.byte	0x04, 0x17
        /*001a*/ 	.short	(.L_11 - .L_10)
.L_10:
        /*001c*/ 	.word	0x00000000
        /*0020*/ 	.short	0x0000
        /*0022*/ 	.short	0x0000
        /*0024*/ 	.byte	0x00, 0xf5, 0x21, 0x00


	//----- nvinfo : EIATTR_SPARSE_MMA_MASK
	.align		4
.L_11:
        /*0028*/ 	.byte	0x03, 0x50
        /*002a*/ 	.short	0x0000


	//----- nvinfo : EIATTR_MAXREG_COUNT
	.align		4
        /*002c*/ 	.byte	0x03, 0x1b
        /*002e*/ 	.short	0x00ff


	//----- nvinfo : EIATTR_MERCURY_ISA_VERSION
	.align		4
        /*0030*/ 	.byte	0x03, 0x5f
        /*0032*/ 	.short	0x0101


	//----- nvinfo : EIATTR_VRC_CTA_INIT_COUNT
	.align		4
        /*0034*/ 	.byte	0x02, 0x4a
	.zero		1
	.zero		1


	//----- nvinfo : EIATTR_EXIT_INSTR_OFFSETS
	.align		4
        /*0038*/ 	.byte	0x04, 0x1c
        /*003a*/ 	.short	(.L_13 - .L_12)


	//   ....[0]....
.L_12:
        /*003c*/ 	.word	0x00000590


	//----- nvinfo : EIATTR_CBANK_PARAM_SIZE
	.align		4
.L_13:
        /*0040*/ 	.byte	0x03, 0x19
        /*0042*/ 	.short	0x0010


	//----- nvinfo : EIATTR_PARAM_CBANK
	.align		4
        /*0044*/ 	.byte	0x04, 0x0a
        /*0046*/ 	.short	(.L_15 - .L_14)
	.align		4
.L_14:
        /*0048*/ 	.word	index@(.nv.constant0._Z4lifePKbPb)
        /*004c*/ 	.short	0x0380
        /*004e*/ 	.short	0x0010


	//----- nvinfo : EIATTR_SW_WAR
	.align		4
.L_15:
        /*0050*/ 	.byte	0x04, 0x36
        /*0052*/ 	.short	(.L_17 - .L_16)
.L_16:
        /*0054*/ 	.word	0x00000008
.L_17:


//--------------------- .nv.callgraph             --------------------------
	.section	.nv.callgraph,"",@"SHT_CUDA_CALLGRAPH"
	.align	4
	.sectionentsize	8
	.align		4
        /*0000*/ 	.word	0x00000000
	.align		4
        /*0004*/ 	.word	0xffffffff
	.align		4
        /*0008*/ 	.word	0x00000000
	.align		4
        /*000c*/ 	.word	0xfffffffe
	.align		4
        /*0010*/ 	.word	0x00000000
	.align		4
        /*0014*/ 	.word	0xfffffffd
	.align		4
        /*0018*/ 	.word	0x00000000
	.align		4
        /*001c*/ 	.word	0xfffffffc


//--------------------- .text._Z4lifePKbPb        --------------------------
	.section	.text._Z4lifePKbPb,"ax",@progbits
	.align	128
        .global         _Z4lifePKbPb
        .type           _Z4lifePKbPb,@function
        .size           _Z4lifePKbPb,(.L_x_1 - _Z4lifePKbPb)
        .other          _Z4lifePKbPb,@"STO_CUDA_ENTRY STV_DEFAULT"
_Z4lifePKbPb:
.text._Z4lifePKbPb:
[----:B------:R-:W-:Y:S01]  /*0000*/  LDC R1, c[0x0][0x37c] ;  /* 0x0000df00ff017b82 */ /* 0x000fe20000000800 */
[----:B------:R-:W0:Y:S01]  /*0010*/  S2R R15, SR_CTAID.X ;  /* 0x00000000000f7919 */ /* 0x000e220000002500 */
[----:B------:R-:W1:Y:S01]  /*0020*/  LDCU.64 UR4, c[0x0][0x358] ;  /* 0x00006b00ff0477ac */ /* 0x000e620008000a00 */
[----:B------:R-:W2:Y:S01]  /*0030*/  S2R R12, SR_CTAID.Y ;  /* 0x00000000000c7919 */ /* 0x000ea20000002600 */
[----:B------:R-:W3:Y:S01]  /*0040*/  LDCU.128 UR8, c[0x0][0x380] ;  /* 0x00007000ff0877ac */ /* 0x000ee20008000c00 */
[----:B------:R-:W2:Y:S01]  /*0050*/  S2R R3, SR_TID.Y ;  /* 0x0000000000037919 */ /* 0x000ea20000002200 */
[----:B------:R-:W0:Y:S01]  /*0060*/  S2R R0, SR_TID.X ;  /* 0x0000000000007919 */ /* 0x000e220000002100 */
[----:B--2---:R-:W-:Y:S02]  /*0070*/  IMAD R12, R12, 0x20, R3 ;  /* 0x000000200c0c7824 */ /* 0x004fe400078e0203 */
[----:B0-----:R-:W-:-:S03]  /*0080*/  IMAD R15, R15, 0x20, R0 ;  /* 0x000000200f0f7824 */ /* 0x001fc600078e0200 */
[C---:B------:R-:W-:Y:S01]  /*0090*/  ISETP.GT.U32.AND P1, PT, R12.reuse, 0x3fe, PT ;  /* 0x000003fe0c00780c */ /* 0x040fe20003f24070 */
[----:B------:R-:W-:Y:S02]  /*00a0*/  VIADD R14, R12, 0xffffffff ;  /* 0xffffffff0c0e7836 */ /* 0x000fe40000000000 */
[C---:B------:R-:W-:Y:S02]  /*00b0*/  VIADD R17, R15.reuse, 0xffffffff ;  /* 0xffffffff0f117836 */ /* 0x040fe40000000000 */
[----:B------:R-:W-:-:S03]  /*00c0*/  VIADD R13, R15, 0x1 ;  /* 0x000000010f0d7836 */ /* 0x000fc60000000000 */
[C---:B------:R-:W-:Y:S02]  /*00d0*/  VIMNMX.U32 R0, PT, PT, R14.reuse, R17, !PT ;  /* 0x000000110e007248 */ /* 0x040fe40007fe0000 */
[----:B------:R-:W-:Y:S02]  /*00e0*/  VIMNMX.U32 R2, PT, PT, R14, R13, !PT ;  /* 0x0000000d0e027248 */ /* 0x000fe40007fe0000 */
[----:B------:R-:W-:Y:S02]  /*00f0*/  ISETP.GT.U32.AND P0, PT, R0, 0x3ff, PT ;  /* 0x000003ff0000780c */ /* 0x000fe40003f04070 */
[----:B------:R-:W-:Y:S02]  /*0100*/  VIMNMX.U32 R0, PT, PT, R15, R14, !PT ;  /* 0x0000000e0f007248 */ /* 0x000fe40007fe0000 */
[----:B------:R-:W-:Y:S02]  /*0110*/  ISETP.GT.U32.AND P5, PT, R2, 0x3ff, PT ;  /* 0x000003ff0200780c */ /* 0x000fe40003fa4070 */
[----:B------:R-:W-:-:S02]  /*0120*/  ISETP.GT.U32.AND P6, PT, R0, 0x3ff, PT ;  /* 0x000003ff0000780c */ /* 0x000fc40003fc4070 */
[----:B------:R-:W-:-:S04]  /*0130*/  VIMNMX.U32 R0, PT, PT, R12, R17, !PT ;  /* 0x000000110c007248 */ /* 0x000fc80007fe0000 */
[----:B------:R-:W-:Y:S01]  /*0140*/  ISETP.GT.U32.AND P4, PT, R0, 0x3ff, PT ;  /* 0x000003ff0000780c */ /* 0x000fe20003f84070 */
[----:B------:R-:W0:Y:S01]  /*0150*/  @!P0 LDC.64 R4, c[0x0][0x380] ;  /* 0x0000e000ff048b82 */ /* 0x000e220000000a00 */
[----:B------:R-:W-:Y:S01]  /*0160*/  @!P0 IMAD R19, R14, 0x400, R17 ;  /* 0x000004000e138824 */ /* 0x000fe200078e0211 */
[----:B------:R-:W-:-:S04]  /*0170*/  VIMNMX.U32 R0, PT, PT, R12, R13, !PT ;  /* 0x0000000d0c007248 */ /* 0x000fc80007fe0000 */
[----:B------:R-:W-:Y:S01]  /*0180*/  ISETP.GT.U32.AND P3, PT, R0, 0x3ff, PT ;  /* 0x000003ff0000780c */ /* 0x000fe20003f64070 */
[----:B------:R-:W-:Y:S01]  /*0190*/  IMAD.MOV.U32 R0, RZ, RZ, RZ ;  /* 0x000000ffff007224 */ /* 0x000fe200078e00ff */
[----:B------:R-:W2:Y:S01]  /*01a0*/  @!P6 LDC.64 R2, c[0x0][0x380] ;  /* 0x0000e000ff02eb82 */ /* 0x000ea20000000a00 */
[----:B------:R-:W-:-:S07]  /*01b0*/  @!P6 IMAD R21, R14, 0x400, R15 ;  /* 0x000004000e15e824 */ /* 0x000fce00078e020f */
[----:B------:R-:W4:Y:S01]  /*01c0*/  @!P5 LDC.64 R6, c[0x0][0x380] ;  /* 0x0000e000ff06db82 */ /* 0x000f220000000a00 */
[----:B0-----:R-:W-:-:S07]  /*01d0*/  @!P0 IADD3 R18, P2, PT, R19, R4, RZ ;  /* 0x0000000413128210 */ /* 0x001fce0007f5e0ff */
[----:B------:R-:W0:Y:S01]  /*01e0*/  @!P4 LDC.64 R8, c[0x0][0x380] ;  /* 0x0000e000ff08cb82 */ /* 0x000e220000000a00 */
[----:B------:R-:W-:Y:S01]  /*01f0*/  @!P0 IMAD.X R19, RZ, RZ, R5, P2 ;  /* 0x000000ffff138224 */ /* 0x000fe200010e0605 */
[----:B------:R-:W-:-:S06]  /*0200*/  ISETP.GT.U32.OR P2, PT, R17, 0x3ff, P1 ;  /* 0x000003ff1100780c */ /* 0x000fcc0000f44470 */
[----:B------:R-:W5:Y:S01]  /*0210*/  @!P3 LDC.64 R10, c[0x0][0x380] ;  /* 0x0000e000ff0abb82 */ /* 0x000f620000000a00 */
[----:B-1----:R1:W3:Y:S01]  /*0220*/  @!P0 LDG.E.S8 R0, desc[UR4][R18.64] ;  /* 0x0000000412008981 */ /* 0x0022e2000c1e1300 */
[----:B--2---:R-:W-:Y:S01]  /*0230*/  @!P6 IADD3 R2, P0, PT, R21, R2, RZ ;  /* 0x000000021502e210 */ /* 0x004fe20007f1e0ff */
[----:B------:R-:W-:-:S05]  /*0240*/  @!P5 IMAD R21, R14, 0x400, R13 ;  /* 0x000004000e15d824 */ /* 0x000fca00078e020d */
[----:B------:R-:W2:Y:S01]  /*0250*/  @!P2 LDC.64 R4, c[0x0][0x380] ;  /* 0x0000e000ff04ab82 */ /* 0x000ea20000000a00 */
[----:B------:R-:W-:Y:S01]  /*0260*/  @!P6 IMAD.X R3, RZ, RZ, R3, P0 ;  /* 0x000000ffff03e224 */ /* 0x000fe200000e0603 */
[----:B----4-:R-:W-:Y:S01]  /*0270*/  @!P5 IADD3 R6, P0, PT, R21, R6, RZ ;  /* 0x000000061506d210 */ /* 0x010fe20007f1e0ff */
[----:B------:R-:W-:-:S04]  /*0280*/  @!P4 IMAD R21, R12, 0x400, R17 ;  /* 0x000004000c15c824 */ /* 0x000fc800078e0211 */
[----:B------:R-:W-:Y:S01]  /*0290*/  @!P5 IMAD.X R7, RZ, RZ, R7, P0 ;  /* 0x000000ffff07d224 */ /* 0x000fe200000e0607 */
[----:B0-----:R-:W-:Y:S01]  /*02a0*/  @!P4 IADD3 R8, P0, PT, R21, R8, RZ ;  /* 0x000000081508c210 */ /* 0x001fe20007f1e0ff */
[C---:B------:R-:W-:Y:S02]  /*02b0*/  @!P3 IMAD R21, R12.reuse, 0x400, R13 ;  /* 0x000004000c15b824 */ /* 0x040fe400078e020d */
[----:B------:R-:W-:Y:S02]  /*02c0*/  @!P2 IMAD R17, R12, 0x400, R17 ;  /* 0x000004000c11a824 */ /* 0x000fe400078e0211 */
[----:B------:R-:W-:Y:S01]  /*02d0*/  @!P4 IMAD.X R9, RZ, RZ, R9, P0 ;  /* 0x000000ffff09c224 */ /* 0x000fe200000e0609 */
[----:B-----5:R-:W-:Y:S01]  /*02e0*/  @!P3 IADD3 R10, P0, PT, R21, R10, RZ ;  /* 0x0000000a150ab210 */ /* 0x020fe20007f1e0ff */
[----:B------:R-:W4:Y:S03]  /*02f0*/  @!P5 LDG.E.S8 R7, desc[UR4][R6.64] ;  /* 0x000000040607d981 */ /* 0x000f26000c1e1300 */
[----:B------:R-:W-:Y:S01]  /*0300*/  @!P3 IADD3.X R11, PT, PT, RZ, R11, RZ, P0, !PT ;  /* 0x0000000bff0bb210 */ /* 0x000fe200007fe4ff */
[----:B------:R-:W5:Y:S01]  /*0310*/  @!P4 LDG.E.S8 R9, desc[UR4][R8.64] ;  /* 0x000000040809c981 */ /* 0x000f62000c1e1300 */
[----:B--2---:R-:W-:-:S04]  /*0320*/  @!P2 IADD3 R4, P0, PT, R17, R4, RZ ;  /* 0x000000041104a210 */ /* 0x004fc80007f1e0ff */
[----:B------:R-:W2:Y:S01]  /*0330*/  @!P3 LDG.E.S8 R11, desc[UR4][R10.64] ;  /* 0x000000040a0bb981 */ /* 0x000ea2000c1e1300 */
[----:B------:R-:W-:Y:S01]  /*0340*/  @!P2 IMAD.X R5, RZ, RZ, R5, P0 ;  /* 0x000000ffff05a224 */ /* 0x000fe200000e0605 */
[----:B------:R-:W-:Y:S01]  /*0350*/  ISETP.GT.U32.OR P0, PT, R15, 0x3ff, P1 ;  /* 0x000003ff0f00780c */ /* 0x000fe20000f04470 */
[----:B------:R-:W-:Y:S01]  /*0360*/  IMAD R17, R12, 0x400, R15 ;  /* 0x000004000c117824 */ /* 0x000fe200078e020f */
[----:B------:R-:W-:-:S03]  /*0370*/  P2R R16, PR, RZ, 0x40 ;  /* 0x00000040ff107803 */ /* 0x000fc60000000000 */
[----:B------:R-:W2:Y:S08]  /*0380*/  @!P2 LDG.E.S8 R5, desc[UR4][R4.64+0x400] ;  /* 0x000400040405a981 */ /* 0x000eb0000c1e1300 */
[----:B-1----:R-:W0:Y:S01]  /*0390*/  @!P0 LDC.64 R18, c[0x0][0x380] ;  /* 0x0000e000ff128b82 */ /* 0x002e220000000a00 */
[----:B------:R-:W-:Y:S02]  /*03a0*/  ISETP.GT.U32.OR P1, PT, R13, 0x3ff, P1 ;  /* 0x000003ff0d00780c */ /* 0x000fe40000f24470 */
[----:B0-----:R-:W-:-:S05]  /*03b0*/  @!P0 IADD3 R14, P6, PT, R17, R18, RZ ;  /* 0x00000012110e8210 */ /* 0x001fca0007fde0ff */
[----:B------:R-:W-:-:S06]  /*03c0*/  @!P0 IMAD.X R15, RZ, RZ, R19, P6 ;  /* 0x000000ffff0f8224 */ /* 0x000fcc00030e0613 */
[----:B------:R-:W0:Y:S01]  /*03d0*/  @!P1 LDC.64 R18, c[0x0][0x380] ;  /* 0x0000e000ff129b82 */ /* 0x000e220000000a00 */
[----:B------:R-:W-:Y:S01]  /*03e0*/  @!P1 IMAD R13, R12, 0x400, R13 ;  /* 0x000004000c0d9824 */ /* 0x000fe200078e020d */
[----:B------:R-:W2:Y:S04]  /*03f0*/  @!P0 LDG.E.S8 R15, desc[UR4][R14.64+0x400] ;  /* 0x000400040e0f8981 */ /* 0x000ea8000c1e1300 */
[----:B0-----:R-:W-:-:S05]  /*0400*/  @!P1 IADD3 R12, P6, PT, R13, R18, RZ ;  /* 0x000000120d0c9210 */ /* 0x001fca0007fde0ff */
[----:B------:R-:W-:Y:S01]  /*0410*/  @!P1 IMAD.X R13, RZ, RZ, R19, P6 ;  /* 0x000000ffff0d9224 */ /* 0x000fe200030e0613 */
[----:B---3--:R-:W-:-:S05]  /*0420*/  IADD3 R18, P6, PT, R17, UR8, RZ ;  /* 0x0000000811127c10 */ /* 0x008fca000ffde0ff */
[----:B------:R-:W-:Y:S01]  /*0430*/  IMAD.X R19, RZ, RZ, UR9, P6 ;  /* 0x00000009ff137e24 */ /* 0x000fe2000b0e06ff */
[----:B------:R-:W-:Y:S01]  /*0440*/  ISETP.NE.AND P6, PT, R16, RZ, PT ;  /* 0x000000ff1000720c */ /* 0x000fe20003fc5270 */
[----:B------:R-:W3:Y:S04]  /*0450*/  @!P1 LDG.E.S8 R13, desc[UR4][R12.64+0x400] ;  /* 0x000400040c0d9981 */ /* 0x000ee8000c1e1300 */
[----:B------:R-:W3:Y:S08]  /*0460*/  LDG.E.U8 R18, desc[UR4][R18.64] ;  /* 0x0000000412127981 */ /* 0x000ef0000c1e1100 */
[----:B------:R0:W4:Y:S02]  /*0470*/  @!P6 LDG.E.S8 R3, desc[UR4][R2.64] ;  /* 0x000000040203e981 */ /* 0x000124000c1e1300 */
[----:B0-----:R-:W-:-:S02]  /*0480*/  IMAD.MOV.U32 R2, RZ, RZ, 0x3 ;  /* 0x00000003ff027424 */ /* 0x001fc400078e00ff */
[----:B----4-:R-:W-:-:S04]  /*0490*/  @!P6 IMAD.IADD R0, R0, 0x1, R3 ;  /* 0x000000010000e824 */ /* 0x010fc800078e0203 */
[----:B------:R-:W-:-:S05]  /*04a0*/  @!P5 IMAD.IADD R0, R0, 0x1, R7 ;  /* 0x000000010000d824 */ /* 0x000fca00078e0207 */
[----:B-----5:R-:W-:-:S05]  /*04b0*/  @!P4 IADD3 R0, PT, PT, R0, R9, RZ ;  /* 0x000000090000c210 */ /* 0x020fca0007ffe0ff */
[----:B--2---:R-:W-:-:S04]  /*04c0*/  @!P3 IMAD.IADD R0, R0, 0x1, R11 ;  /* 0x000000010000b824 */ /* 0x004fc800078e020b */
[----:B------:R-:W-:Y:S01]  /*04d0*/  @!P2 IMAD.IADD R0, R0, 0x1, R5 ;  /* 0x000000010000a824 */ /* 0x000fe200078e0205 */
[----:B---3--:R-:W-:-:S03]  /*04e0*/  ISETP.NE.AND P2, PT, R18, RZ, PT ;  /* 0x000000ff1200720c */ /* 0x008fc60003f45270 */
[----:B------:R-:W-:-:S04]  /*04f0*/  @!P0 IMAD.IADD R0, R0, 0x1, R15 ;  /* 0x0000000100008824 */ /* 0x000fc800078e020f */
[----:B------:R-:W-:-:S04]  /*0500*/  @!P1 IMAD.IADD R0, R0, 0x1, R13 ;  /* 0x0000000100009824 */ /* 0x000fc800078e020d */
[----:B------:R-:W-:Y:S01]  /*0510*/  IMAD.MOV.U32 R3, RZ, RZ, R0 ;  /* 0x000000ffff037224 */ /* 0x000fe200078e0000 */
[----:B------:R-:W-:-:S04]  /*0520*/  SEL R0, R2, 0x2, !P2 ;  /* 0x0000000202007807 */ /* 0x000fc80005000000 */
[----:B------:R-:W-:Y:S02]  /*0530*/  @P2 LOP3.LUT R3, R3, 0xfffffffe, RZ, 0xc0, !PT ;  /* 0xfffffffe03032812 */ /* 0x000fe400078ec0ff */
[----:B------:R-:W-:Y:S02]  /*0540*/  IADD3 R2, P1, PT, R17, UR10, RZ ;  /* 0x0000000a11027c10 */ /* 0x000fe4000ff3e0ff */
[----:B------:R-:W-:-:S03]  /*0550*/  ISETP.NE.AND P0, PT, R3, R0, PT ;  /* 0x000000000300720c */ /* 0x000fc60003f05270 */
[----:B------:R-:W-:Y:S01]  /*0560*/  IMAD.X R3, RZ, RZ, UR11, P1 ;  /* 0x0000000bff037e24 */ /* 0x000fe200088e06ff */
[----:B------:R-:W-:-:S05]  /*0570*/  SEL R5, RZ, 0x1, P0 ;  /* 0x00000001ff057807 */ /* 0x000fca0000000000 */
[----:B------:R-:W-:Y:S01]  /*0580*/  STG.E.U8 desc[UR4][R2.64], R5 ;  /* 0x0000000502007986 */ /* 0x000fe2000c101104 */
[----:B------:R-:W-:Y:S05]  /*0590*/  EXIT ;  /* 0x000000000000794d */ /* 0x000fea0003800000 */
.L_x_0:
[----:B------:R-:W-:-:S00]  /*05a0*/  BRA `(.L_x_0) ;  /* 0xfffffffc00fc7947 */ /* 0x000fc0000383ffff */
[----:B------:R-:W-:-:S00]  /*05b0*/  NOP ;  /* 0x0000000000007918 */ /* 0x000fc00000000000 */
        /* <DEDUP_REMOVED lines=12> */
.L_x_1:


//--------------------- .nv.shared.reserved.0     --------------------------
	.section	.nv.shared.reserved.0,"aw",@nobits
	.weak		__nv_reservedSMEM_offset_0_alias
	.size		__nv_reservedSMEM_offset_0_alias, 0, 64
	.other		__nv_reservedSMEM_offset_0_alias,@"STO_CUDA_RESERVED_SHARED STV_DEFAULT"
__nv_reservedSMEM_offset_0_alias:
	.zero		0
	.zero		64


//--------------------- .nv.constant0._Z4lifePKbPb --------------------------
	.section	.nv.constant0._Z4lifePKbPb,"a",@progbits
	.sectionflags	@""
	.align	4
.nv.constant0._Z4lifePKbPb:
	.zero		912


//--------------------- SYMBOLS --------------------------

	.type		.nv.reservedSmem.offset0,@object
	.size		.nv.reservedSmem.offset0,0x4
